	.headerflags	@"EF_CUDA_TEXMODE_UNIFIED EF_CUDA_64BIT_ADDRESS EF_CUDA_SM86 EF_CUDA_VIRTUAL_SM(EF_CUDA_SM86)"
	.elftype	@"ET_EXEC"


//--------------------- .nv.info                  --------------------------
	.section	.nv.info,"",@"SHT_CUDA_INFO"
	.align	4


	//----- nvinfo : EIATTR_REGCOUNT
	.align		4
        /*0000*/ 	.byte	0x04, 0x2f
        /*0002*/ 	.short	(.L_1 - .L_0)
	.align		4
.L_0:
        /*0004*/ 	.word	index@(triton__0d1d2de)
        /*0008*/ 	.word	0x0000000a


	//----- nvinfo : EIATTR_MAX_STACK_SIZE
	.align		4
.L_1:
        /*000c*/ 	.byte	0x04, 0x23
        /*000e*/ 	.short	(.L_3 - .L_2)
	.align		4
.L_2:
        /*0010*/ 	.word	index@(triton__0d1d2de)
        /*0014*/ 	.word	0x00000000


	//----- nvinfo : EIATTR_MIN_STACK_SIZE
	.align		4
.L_3:
        /*0018*/ 	.byte	0x04, 0x12
        /*001a*/ 	.short	(.L_5 - .L_4)
	.align		4
.L_4:
        /*001c*/ 	.word	index@(triton__0d1d2de)
        /*0020*/ 	.word	0x00000000


	//----- nvinfo : EIATTR_FRAME_SIZE
	.align		4
.L_5:
        /*0024*/ 	.byte	0x04, 0x11
        /*0026*/ 	.short	(.L_7 - .L_6)
	.align		4
.L_6:
        /*0028*/ 	.word	index@(triton__0d1d2de)
        /*002c*/ 	.word	0x00000000
.L_7:


//--------------------- .nv.info.triton__0d1d2de  --------------------------
	.section	.nv.info.triton__0d1d2de,"",@"SHT_CUDA_INFO"
	.align	4


	//----- nvinfo : EIATTR_CUDA_API_VERSION
	.align		4
        /*0000*/ 	.byte	0x04, 0x37
        /*0002*/ 	.short	(.L_9 - .L_8)
.L_8:
        /*0004*/ 	.word	0x0000007b


	//----- nvinfo : EIATTR_SW2861232_WAR
	.align		4
.L_9:
        /*0008*/ 	.byte	0x01, 0x35
	.zero		2


	//----- nvinfo : EIATTR_PARAM_CBANK
	.align		4
        /*000c*/ 	.byte	0x04, 0x0a
        /*000e*/ 	.short	(.L_11 - .L_10)
	.align		4
.L_10:
        /*0010*/ 	.word	index@(.nv.constant0.triton__0d1d2de)
        /*0014*/ 	.short	0x0160
        /*0016*/ 	.short	0x0014


	//----- nvinfo : EIATTR_CBANK_PARAM_SIZE
	.align		4
.L_11:
        /*0018*/ 	.byte	0x03, 0x19
        /*001a*/ 	.short	0x0014


	//----- nvinfo : EIATTR_KPARAM_INFO
	.align		4
        /*001c*/ 	.byte	0x04, 0x17
        /*001e*/ 	.short	(.L_13 - .L_12)
.L_12:
        /*0020*/ 	.word	0x00000000
        /*0024*/ 	.short	0x0002
        /*0026*/ 	.short	0x0010
        /*0028*/ 	.byte	0x00, 0xf0, 0x11, 0x00


	//----- nvinfo : EIATTR_KPARAM_INFO
	.align		4
.L_13:
        /*002c*/ 	.byte	0x04, 0x17
        /*002e*/ 	.short	(.L_15 - .L_14)
.L_14:
        /*0030*/ 	.word	0x00000000
        /*0034*/ 	.short	0x0001
        /*0036*/ 	.short	0x0008
        /*0038*/ 	.byte	0x00, 0xf0, 0x21, 0x00


	//----- nvinfo : EIATTR_KPARAM_INFO
	.align		4
.L_15:
        /*003c*/ 	.byte	0x04, 0x17
        /*003e*/ 	.short	(.L_17 - .L_16)
.L_16:
        /*0040*/ 	.word	0x00000000
        /*0044*/ 	.short	0x0000
        /*0046*/ 	.short	0x0000
        /*0048*/ 	.byte	0x00, 0xf0, 0x21, 0x00


	//----- nvinfo : EIATTR_MAXREG_COUNT
	.align		4
.L_17:
        /*004c*/ 	.byte	0x03, 0x1b
        /*004e*/ 	.short	0x00ff


	//----- nvinfo : EIATTR_EXIT_INSTR_OFFSETS
	.align		4
        /*0050*/ 	.byte	0x04, 0x1c
        /*0052*/ 	.short	(.L_19 - .L_18)


	//   ....[0]....
.L_18:
        /*0054*/ 	.word	0x00000130


	//   ....[1]....
        /*0058*/ 	.word	0x00000150


	//----- nvinfo : EIATTR_MAX_THREADS
	.align		4
.L_19:
        /*005c*/ 	.byte	0x04, 0x05
        /*005e*/ 	.short	(.L_21 - .L_20)
.L_20:
        /*0060*/ 	.word	0x00000080
        /*0064*/ 	.word	0x00000001
        /*0068*/ 	.word	0x00000001
.L_21:


//--------------------- .nv.rel.action            --------------------------
	.section	.nv.rel.action,"",@"SHT_CUDA_RELOCINFO"
	.align	8
	.sectionentsize	8
        /*0000*/ 	.byte	0x73, 0x00, 0x00, 0x00, 0x00, 0x00, 0x00, 0x00, 0x00, 0x00, 0x00, 0x11, 0x25, 0x00, 0x05, 0x36


//--------------------- .nv.constant0.triton__0d1d2de --------------------------
	.section	.nv.constant0.triton__0d1d2de,"a",@progbits
	.align	4
.nv.constant0.triton__0d1d2de:
	.zero		372


//--------------------- .text.triton__0d1d2de     --------------------------
	.section	.text.triton__0d1d2de,"ax",@progbits
	.sectioninfo	@"SHI_REGISTERS=10"
	.align	128
        .global         triton__0d1d2de
        .type           triton__0d1d2de,@function
        .size           triton__0d1d2de,(.L_x_1 - triton__0d1d2de)
        .other          triton__0d1d2de,@"STO_CUDA_ENTRY STV_DEFAULT"
triton__0d1d2de:
.text.triton__0d1d2de:
[----:B------:R-:W-:-:S02]  /*0000*/  IMAD.MOV.U32 R1, RZ, RZ, c[0x0][0x28] ;  /* 0x00000a00ff017624 */ /* 0x000fc400078e00ff */
[----:B------:R-:W0:Y:S01]  /*0010*/  S2R R0, SR_TID.X ;  /* 0x0000000000007919 */ /* 0x000e220000002100 */
[----:B------:R-:W-:Y:S01]  /*0020*/  IMAD.MOV.U32 R5, RZ, RZ, 0x4 ;  /* 0x00000004ff057424 */ /* 0x000fe200078e00ff */
[----:B------:R-:W-:Y:S01]  /*0030*/  CS2R R6, SRZ ;  /* 0x0000000000067805 */ /* 0x000fe2000001ff00 */
[----:B------:R-:W-:Y:S01]  /*0040*/  ULDC.64 UR4, c[0x0][0x118] ;  /* 0x0000460000047ab9 */ /* 0x000fe20000000a00 */
[----:B------:R-:W1:Y:S01]  /*0050*/  S2R R3, SR_CTAID.X ;  /* 0x0000000000037919 */ /* 0x000e620000002500 */
[----:B0-----:R-:W-:-:S04]  /*0060*/  LOP3.LUT R0, R0, 0x7f, RZ, 0xc0, !PT ;  /* 0x0000007f00007812 */ /* 0x001fc800078ec0ff */
[----:B-1----:R-:W-:-:S04]  /*0070*/  LEA R0, R3, R0, 0x7 ;  /* 0x0000000003007211 */ /* 0x002fc800078e38ff */
[C---:B------:R-:W-:Y:S01]  /*0080*/  ISETP.GE.AND P1, PT, R0.reuse, 0xd80, PT ;  /* 0x00000d800000780c */ /* 0x040fe20003f26270 */
[----:B------:R-:W-:-:S05]  /*0090*/  IMAD.HI R2, R0, 0x38e38e39, RZ ;  /* 0x38e38e3900027827 */ /* 0x000fca00078e02ff */
[----:B------:R-:W-:-:S04]  /*00a0*/  SHF.R.U32.HI R3, RZ, 0x1f, R2 ;  /* 0x0000001fff037819 */ /* 0x000fc80000011602 */
[----:B------:R-:W-:Y:S01]  /*00b0*/  LEA.HI.SX32 R4, R2, R3, 0x19 ;  /* 0x0000000302047211 */ /* 0x000fe200078fcaff */
[----:B------:R-:W-:-:S04]  /*00c0*/  IMAD.WIDE R2, R0, R5, c[0x0][0x160] ;  /* 0x0000580000027625 */ /* 0x000fc800078e0205 */
[----:B------:R-:W-:Y:S01]  /*00d0*/  IMAD.WIDE R4, R4, R5, c[0x0][0x168] ;  /* 0x00005a0004047625 */ /* 0x000fe200078e0205 */
[----:B------:R-:W2:Y:S04]  /*00e0*/  @!P1 LDG.E R6, [R2.64] ;  /* 0x0000000402069981 */ /* 0x000ea8000c1e1900 */
[----:B------:R-:W2:Y:S02]  /*00f0*/  @!P1 LDG.E.EL R7, [R4.64] ;  /* 0x0000000404079981 */ /* 0x000ea4000c2e1900 */
[----:B--2---:R-:W-:Y:S01]  /*0100*/  FADD R0, R7, R6 ;  /* 0x0000000607007221 */ /* 0x004fe20000000000 */
[----:B------:R-:W-:-:S04]  /*0110*/  FSETP.GEU.AND P0, PT, R6, -R7, PT ;  /* 0x800000070600720b */ /* 0x000fc80003f0e000 */
[----:B------:R-:W-:Y:S01]  /*0120*/  FSEL R7, R0, RZ, P0 ;  /* 0x000000ff00077208 */ /* 0x000fe20000000000 */
[----:B------:R-:W-:Y:S08]  /*0130*/  @P1 EXIT ;  /* 0x000000000000194d */ /* 0x000ff00003800000 */
[----:B------:R-:W-:Y:S01]  /*0140*/  STG.E [R2.64], R7 ;  /* 0x0000000702007986 */ /* 0x000fe2000c101904 */
[----:B------:R-:W-:Y:S05]  /*0150*/  EXIT ;  /* 0x000000000000794d */ /* 0x000fea0003800000 */
.L_x_0:
[----:B------:R-:W-:-:S00]  /*0160*/  BRA `(.L_x_0) ;  /* 0xfffffff000007947 */ /* 0x000fc0000383ffff */
[----:B------:R-:W-:-:S00]  /*0170*/  NOP ;  /* 0x0000000000007918 */ /* 0x000fc00000000000 */
        /* <DEDUP_REMOVED lines=8> */
.L_x_1:
